	.headerflags	@"EF_CUDA_TEXMODE_UNIFIED EF_CUDA_64BIT_ADDRESS EF_CUDA_ACCELERATORS EF_CUDA_SM90 EF_CUDA_VIRTUAL_SM(EF_CUDA_SM90)"
	.elftype	@"ET_EXEC"


//--------------------- .nv.info                  --------------------------
	.section	.nv.info,"",@"SHT_CUDA_INFO"
	.align	4


	//----- nvinfo : EIATTR_REGCOUNT
	.align		4
        /*0000*/ 	.byte	0x04, 0x2f
        /*0002*/ 	.short	(.L_2 - .L_1)
	.align		4
.L_1:
        /*0004*/ 	.word	index@(triton_per_fused_native_group_norm_21)
        /*0008*/ 	.word	0x00000014


	//----- nvinfo : EIATTR_MIN_STACK_SIZE
	.align		4
.L_2:
        /*000c*/ 	.byte	0x04, 0x12
        /*000e*/ 	.short	(.L_4 - .L_3)
	.align		4
.L_3:
        /*0010*/ 	.word	index@(triton_per_fused_native_group_norm_21)
        /*0014*/ 	.word	0x00000000


	//----- nvinfo : EIATTR_FRAME_SIZE
	.align		4
.L_4:
        /*0018*/ 	.byte	0x04, 0x11
        /*001a*/ 	.short	(.L_6 - .L_5)
	.align		4
.L_5:
        /*001c*/ 	.word	index@(triton_per_fused_native_group_norm_21)
        /*0020*/ 	.word	0x00000000


	//----- nvinfo : EIATTR_MIN_STACK_SIZE
	.align		4
.L_6:
        /*0024*/ 	.byte	0x04, 0x12
        /*0026*/ 	.short	(.L_8 - .L_7)
	.align		4
.L_7:
        /*0028*/ 	.word	index@(triton_per_fused_native_group_norm_21)
        /*002c*/ 	.word	0x00000000
.L_8:


//--------------------- .nv.info.triton_per_fused_native_group_norm_21 --------------------------
	.section	.nv.info.triton_per_fused_native_group_norm_21,"",@"SHT_CUDA_INFO"
	.sectionflags	@""
	.align	4


	//----- nvinfo : EIATTR_CUDA_API_VERSION
	.align		4
        /*0000*/ 	.byte	0x04, 0x37
        /*0002*/ 	.short	(.L_10 - .L_9)
.L_9:
        /*0004*/ 	.word	0x0000007c


	//----- nvinfo : EIATTR_KPARAM_INFO
	.align		4
.L_10:
        /*0008*/ 	.byte	0x04, 0x17
        /*000a*/ 	.short	(.L_12 - .L_11)
.L_11:
        /*000c*/ 	.word	0x00000000
        /*0010*/ 	.short	0x0007
        /*0012*/ 	.short	0x0034
        /*0014*/ 	.byte	0x00, 0xf0, 0x11, 0x00


	//----- nvinfo : EIATTR_KPARAM_INFO
	.align		4
.L_12:
        /*0018*/ 	.byte	0x04, 0x17
        /*001a*/ 	.short	(.L_14 - .L_13)
.L_13:
        /*001c*/ 	.word	0x00000000
        /*0020*/ 	.short	0x0006
        /*0022*/ 	.short	0x0030
        /*0024*/ 	.byte	0x00, 0xf0, 0x11, 0x00


	//----- nvinfo : EIATTR_KPARAM_INFO
	.align		4
.L_14:
        /*0028*/ 	.byte	0x04, 0x17
        /*002a*/ 	.short	(.L_16 - .L_15)
.L_15:
        /*002c*/ 	.word	0x00000000
        /*0030*/ 	.short	0x0005
        /*0032*/ 	.short	0x0028
        /*0034*/ 	.byte	0x00, 0xf4, 0x21, 0x00


	//----- nvinfo : EIATTR_KPARAM_INFO
	.align		4
.L_16:
        /*0038*/ 	.byte	0x04, 0x17
        /*003a*/ 	.short	(.L_18 - .L_17)
.L_17:
        /*003c*/ 	.word	0x00000000
        /*0040*/ 	.short	0x0004
        /*0042*/ 	.short	0x0020
        /*0044*/ 	.byte	0x00, 0xf4, 0x21, 0x00


	//----- nvinfo : EIATTR_KPARAM_INFO
	.align		4
.L_18:
        /*0048*/ 	.byte	0x04, 0x17
        /*004a*/ 	.short	(.L_20 - .L_19)
.L_19:
        /*004c*/ 	.word	0x00000000
        /*0050*/ 	.short	0x0003
        /*0052*/ 	.short	0x0018
        /*0054*/ 	.byte	0x00, 0xf4, 0x21, 0x00


	//----- nvinfo : EIATTR_KPARAM_INFO
	.align		4
.L_20:
        /*0058*/ 	.byte	0x04, 0x17
        /*005a*/ 	.short	(.L_22 - .L_21)
.L_21:
        /*005c*/ 	.word	0x00000000
        /*0060*/ 	.short	0x0002
        /*0062*/ 	.short	0x0010
        /*0064*/ 	.byte	0x00, 0xf4, 0x21, 0x00


	//----- nvinfo : EIATTR_KPARAM_INFO
	.align		4
.L_22:
        /*0068*/ 	.byte	0x04, 0x17
        /*006a*/ 	.short	(.L_24 - .L_23)
.L_23:
        /*006c*/ 	.word	0x00000000
        /*0070*/ 	.short	0x0001
        /*0072*/ 	.short	0x0008
        /*0074*/ 	.byte	0x00, 0xf4, 0x21, 0x00


	//----- nvinfo : EIATTR_KPARAM_INFO
	.align		4
.L_24:
        /*0078*/ 	.byte	0x04, 0x17
        /*007a*/ 	.short	(.L_26 - .L_25)
.L_25:
        /*007c*/ 	.word	0x00000000
        /*0080*/ 	.short	0x0000
        /*0082*/ 	.short	0x0000
        /*0084*/ 	.byte	0x00, 0xf4, 0x21, 0x00


	//----- nvinfo : EIATTR_SPARSE_MMA_MASK
	.align		4
.L_26:
        /*0088*/ 	.byte	0x03, 0x50
        /*008a*/ 	.short	0x0000


	//----- nvinfo : EIATTR_MAXREG_COUNT
	.align		4
        /*008c*/ 	.byte	0x03, 0x1b
        /*008e*/ 	.short	0x00ff


	//----- nvinfo : EIATTR_COOP_GROUP_MASK_REGIDS
	.align		4
        /*0090*/ 	.byte	0x04, 0x29
        /*0092*/ 	.short	(.L_28 - .L_27)


	//   ....[0]....
.L_27:
        /*0094*/ 	.word	0xffffffff


	//   ....[1]....
        /*0098*/ 	.word	0xffffffff


	//   ....[2]....
        /*009c*/ 	.word	0xffffffff


	//----- nvinfo : EIATTR_COOP_GROUP_INSTR_OFFSETS
	.align		4
.L_28:
        /*00a0*/ 	.byte	0x04, 0x28
        /*00a2*/ 	.short	(.L_30 - .L_29)


	//   ....[0]....
.L_29:
        /*00a4*/ 	.word	0x000001e0


	//   ....[1]....
        /*00a8*/ 	.word	0x00000230


	//   ....[2]....
        /*00ac*/ 	.word	0x00000260


	//----- nvinfo : EIATTR_EXIT_INSTR_OFFSETS
	.align		4
.L_30:
        /*00b0*/ 	.byte	0x04, 0x1c
        /*00b2*/ 	.short	(.L_32 - .L_31)


	//   ....[0]....
.L_31:
        /*00b4*/ 	.word	0x000004d0


	//   ....[1]....
        /*00b8*/ 	.word	0x00000520


	//----- nvinfo : EIATTR_REQNTID
	.align		4
.L_32:
        /*00bc*/ 	.byte	0x04, 0x10
        /*00be*/ 	.short	(.L_34 - .L_33)
.L_33:
        /*00c0*/ 	.word	0x00000040
        /*00c4*/ 	.word	0x00000001
        /*00c8*/ 	.word	0x00000001


	//----- nvinfo : EIATTR_CBANK_PARAM_SIZE
	.align		4
.L_34:
        /*00cc*/ 	.byte	0x03, 0x19
        /*00ce*/ 	.short	0x0038


	//----- nvinfo : EIATTR_PARAM_CBANK
	.align		4
        /*00d0*/ 	.byte	0x04, 0x0a
        /*00d2*/ 	.short	(.L_36 - .L_35)
	.align		4
.L_35:
        /*00d4*/ 	.word	index@(.nv.constant0.triton_per_fused_native_group_norm_21)
        /*00d8*/ 	.short	0x0210
        /*00da*/ 	.short	0x0038


	//----- nvinfo : EIATTR_SW_WAR
	.align		4
.L_36:
        /*00dc*/ 	.byte	0x04, 0x36
        /*00de*/ 	.short	(.L_38 - .L_37)
.L_37:
        /*00e0*/ 	.word	0x00000008
.L_38:


//--------------------- .nv.callgraph             --------------------------
	.section	.nv.callgraph,"",@"SHT_CUDA_CALLGRAPH"
	.align	4
	.sectionentsize	8
	.align		4
        /*0000*/ 	.word	0x00000000
	.align		4
        /*0004*/ 	.word	0xffffffff
	.align		4
        /*0008*/ 	.word	0x00000000
	.align		4
        /*000c*/ 	.word	0xfffffffe
	.align		4
        /*0010*/ 	.word	0x00000000
	.align		4
        /*0014*/ 	.word	0xfffffffd
	.align		4
        /*0018*/ 	.word	0x00000000
	.align		4
        /*001c*/ 	.word	0xfffffffc


//--------------------- .nv.constant4             --------------------------
	.section	.nv.constant4,"a",@progbits
	.align	8
	.align		8
.nv.constant4:
        /*0000*/ 	.dword	_$_str


//--------------------- .text.triton_per_fused_native_group_norm_21 --------------------------
	.section	.text.triton_per_fused_native_group_norm_21,"ax",@progbits
	.sectionflags	@"SHF_BARRIERS=1"
	.align	128
        .global         triton_per_fused_native_group_norm_21
        .type           triton_per_fused_native_group_norm_21,@function
        .size           triton_per_fused_native_group_norm_21,(.L_x_1 - triton_per_fused_native_group_norm_21)
        .other          triton_per_fused_native_group_norm_21,@"STO_CUDA_ENTRY STV_DEFAULT"
triton_per_fused_native_group_norm_21:
.text.triton_per_fused_native_group_norm_21:
[----:B------:R-:W0:Y:S02]  /*0000*/  LDC R1, c[0x0][0x28] ;  /* 0x00000a00ff017b82 */ /* 0x000e240000000800 */
[----:B------:R-:W1:Y:S01]  /*0010*/  S2R R0, SR_TID.X ;  /* 0x0000000000007919 */ /* 0x000e620000002100 */
[----:B------:R-:W2:Y:S01]  /*0020*/  LDC.64 R8, c[0x0][0x220] ;  /* 0x00008800ff087b82 */ /* 0x000ea20000000a00 */
[----:B------:R-:W-:Y:S01]  /*0030*/  HFMA2.MMA R12, -RZ, RZ, 0, 0 ;  /* 0x00000000ff0c7435 */ /* 0x000fe200000001ff */
[----:B------:R-:W-:Y:S01]  /*0040*/  ULDC.64 UR6, c[0x0][0x208] ;  /* 0x0000820000067ab9 */ /* 0x000fe20000000a00 */
[----:B------:R-:W3:Y:S05]  /*0050*/  S2R R3, SR_CTAID.X ;  /* 0x0000000000037919 */ /* 0x000eea0000002500 */
[----:B------:R-:W4:Y:S01]  /*0060*/  LDC.64 R6, c[0x0][0x218] ;  /* 0x00008600ff067b82 */ /* 0x000f220000000a00 */
[----:B-1----:R-:W-:-:S02]  /*0070*/  SHF.R.U32.HI R2, RZ, 0x1, R0 ;  /* 0x00000001ff027819 */ /* 0x002fc40000011600 */
[----:B------:R-:W-:Y:S01]  /*0080*/  LOP3.LUT R4, R0, 0x1, RZ, 0xc0, !PT ;  /* 0x0000000100047812 */ /* 0x000fe200078ec0ff */
[----:B---3--:R-:W-:Y:S01]  /*0090*/  IMAD.SHL.U32 R3, R3, 0x20, RZ ;  /* 0x0000002003037824 */ /* 0x008fe200078e00ff */
[----:B------:R-:W-:-:S04]  /*00a0*/  SGXT.U32 R2, R2, 0x5 ;  /* 0x000000050202781a */ /* 0x000fc80000000000 */
[----:B------:R-:W-:-:S04]  /*00b0*/  LOP3.LUT R5, R3, R2, RZ, 0xfc, !PT ;  /* 0x0000000203057212 */ /* 0x000fc800078efcff */
[C---:B------:R-:W-:Y:S01]  /*00c0*/  ISETP.GE.AND P1, PT, R5.reuse, 0x20, PT ;  /* 0x000000200500780c */ /* 0x040fe20003f26270 */
[----:B------:R-:W-:Y:S02]  /*00d0*/  IMAD R11, R5, 0x2, R4 ;  /* 0x00000002050b7824 */ /* 0x000fe400078e0204 */
[----:B------:R-:W1:Y:S02]  /*00e0*/  LDC.64 R4, c[0x0][0x210] ;  /* 0x00008400ff047b82 */ /* 0x000e640000000a00 */
[----:B--2---:R-:W-:-:S08]  /*00f0*/  IMAD.WIDE R8, R11, 0x4, R8 ;  /* 0x000000040b087825 */ /* 0x004fd000078e0208 */
[----:B------:R-:W2:Y:S01]  /*0100*/  @!P1 LDG.E R12, desc[UR6][R8.64] ;  /* 0x00000006080c9981 */ /* 0x000ea2000c1e1900 */
[----:B------:R-:W-:Y:S02]  /*0110*/  IMAD.MOV.U32 R10, RZ, RZ, RZ ;  /* 0x000000ffff0a7224 */ /* 0x000fe400078e00ff */
[----:B-1----:R-:W-:-:S05]  /*0120*/  IMAD.WIDE R4, R11, 0x4, R4 ;  /* 0x000000040b047825 */ /* 0x002fca00078e0204 */
[----:B------:R-:W3:Y:S01]  /*0130*/  @!P1 LDG.E R10, desc[UR6][R4.64] ;  /* 0x00000006040a9981 */ /* 0x000ee2000c1e1900 */
[----:B----4-:R-:W-:Y:S01]  /*0140*/  IMAD.WIDE R6, R11, 0x4, R6 ;  /* 0x000000040b067825 */ /* 0x010fe200078e0206 */
[----:B------:R-:W-:-:S06]  /*0150*/  MOV R11, RZ ;  /* 0x000000ff000b7202 */ /* 0x000fcc0000000f00 */
[----:B------:R-:W4:Y:S01]  /*0160*/  @!P1 LDG.E R11, desc[UR6][R6.64] ;  /* 0x00000006060b9981 */ /* 0x000f22000c1e1900 */
[----:B------:R-:W1:Y:S01]  /*0170*/  S2UR UR5, SR_CgaCtaId ;  /* 0x00000000000579c3 */ /* 0x000e620000008800 */
[----:B------:R-:W-:Y:S01]  /*0180*/  UMOV UR4, 0x400 ;  /* 0x0000040000047882 */ /* 0x000fe20000000000 */
[----:B------:R-:W-:Y:S01]  /*0190*/  IMAD.MOV.U32 R15, RZ, RZ, 0x38800000 ;  /* 0x38800000ff0f7424 */ /* 0x000fe200078e00ff */
[----:B------:R-:W-:Y:S01]  /*01a0*/  LOP3.LUT R17, R3, 0x1f, R0, 0xf8, !PT ;  /* 0x0000001f03117812 */ /* 0x000fe200078ef800 */
[----:B-1----:R-:W-:Y:S01]  /*01b0*/  UPRMT UR4, UR5, 0x654, UR4 ;  /* 0x0000065405047896 */ /* 0x002fe20008000004 */
[----:B--2---:R-:W-:-:S04]  /*01c0*/  SEL R12, R12, RZ, !P1 ;  /* 0x000000ff0c0c7207 */ /* 0x004fc80004800000 */
[----:B------:R-:W-:-:S05]  /*01d0*/  FSEL R12, R12, RZ, !P1 ;  /* 0x000000ff0c0c7208 */ /* 0x000fca0004800000 */
[----:B------:R-:W1:Y:S01]  /*01e0*/  SHFL.BFLY PT, R9, R12, 0x1, 0x1f ;  /* 0x0c201f000c097f89 */ /* 0x000e6200000e0000 */
[----:B---3--:R-:W-:-:S04]  /*01f0*/  SEL R10, R10, RZ, !P1 ;  /* 0x000000ff0a0a7207 */ /* 0x008fc80004800000 */
[----:B------:R-:W-:Y:S02]  /*0200*/  FSEL R5, R10, RZ, !P1 ;  /* 0x000000ff0a057208 */ /* 0x000fe40004800000 */
[----:B------:R-:W-:Y:S02]  /*0210*/  LEA R10, R2, UR4, 0x2 ;  /* 0x00000004020a7c11 */ /* 0x000fe4000f8e10ff */
[----:B----4-:R-:W-:Y:S01]  /*0220*/  SEL R4, R11, RZ, !P1 ;  /* 0x000000ff0b047207 */ /* 0x010fe20004800000 */
[----:B------:R-:W2:Y:S03]  /*0230*/  SHFL.BFLY PT, R8, R5, 0x1, 0x1f ;  /* 0x0c201f0005087f89 */ /* 0x000ea600000e0000 */
[----:B------:R-:W-:Y:S01]  /*0240*/  FSEL R4, R4, RZ, !P1 ;  /* 0x000000ff04047208 */ /* 0x000fe20004800000 */
[----:B-1----:R-:W-:-:S04]  /*0250*/  FADD R13, R12, R9 ;  /* 0x000000090c0d7221 */ /* 0x002fc80000000000 */
[----:B------:R-:W1:Y:S01]  /*0260*/  SHFL.BFLY PT, R7, R4, 0x1, 0x1f ;  /* 0x0c201f0004077f89 */ /* 0x000e6200000e0000 */
[C---:B------:R-:W-:Y:S02]  /*0270*/  FSETP.GT.AND P0, PT, |R13|.reuse, 8.50705917302346158658e+37, PT ;  /* 0x7e8000000d00780b */ /* 0x040fe40003f04200 */
[C---:B------:R-:W-:Y:S02]  /*0280*/  FSETP.GEU.AND P3, PT, |R13|.reuse, 1.175494350822287508e-38, PT ;  /* 0x008000000d00780b */ /* 0x040fe40003f6e200 */
[----:B------:R-:W-:-:S09]  /*0290*/  FSETP.NEU.AND P2, PT, R13, RZ, PT ;  /* 0x000000ff0d00720b */ /* 0x000fd20003f4d000 */
[----:B------:R-:W-:Y:S01]  /*02a0*/  @P0 FMUL R13, R13, 0.25 ;  /* 0x3e8000000d0d0820 */ /* 0x000fe20000400000 */
[----:B------:R-:W-:Y:S01]  /*02b0*/  @P0 FMUL R9, R9, 0.25 ;  /* 0x3e80000009090820 */ /* 0x000fe20000400000 */
[----:B--2---:R-:W-:Y:S01]  /*02c0*/  FADD R8, -R5, R8 ;  /* 0x0000000805087221 */ /* 0x004fe20000000100 */
[----:B------:R-:W-:Y:S01]  /*02d0*/  LOP3.LUT P0, RZ, R0, 0x20, RZ, 0xc0, !PT ;  /* 0x0000002000ff7812 */ /* 0x000fe2000780c0ff */
[----:B------:R-:W-:Y:S01]  /*02e0*/  @!P3 FMUL R13, R13, 16777216 ;  /* 0x4b8000000d0db820 */ /* 0x000fe20000400000 */
[----:B------:R-:W-:Y:S02]  /*02f0*/  @!P3 FMUL R9, R9, 16777216 ;  /* 0x4b8000000909b820 */ /* 0x000fe40000400000 */
[----:B------:R-:W-:Y:S01]  /*0300*/  ISETP.LT.AND P0, PT, R17, 0x20, !P0 ;  /* 0x000000201100780c */ /* 0x000fe20004701270 */
[----:B------:R-:W2:Y:S01]  /*0310*/  MUFU.RCP R6, R13 ;  /* 0x0000000d00067308 */ /* 0x000ea20000001000 */
[----:B-1----:R-:W-:Y:S01]  /*0320*/  FADD R7, R4, R7 ;  /* 0x0000000704077221 */ /* 0x002fe20000000000 */
[----:B------:R-:W-:-:S04]  /*0330*/  LOP3.LUT R4, R0, 0x1f, RZ, 0xc0, !PT ;  /* 0x0000001f00047812 */ /* 0x000fc800078ec0ff */
[----:B------:R-:W-:Y:S01]  /*0340*/  LEA R11, R4, UR4, 0x2 ;  /* 0x00000004040b7c11 */ /* 0x000fe2000f8e10ff */
[----:B--2---:R-:W-:Y:S01]  /*0350*/  FMUL R6, R6, R9 ;  /* 0x0000000906067220 */ /* 0x004fe20000400000 */
[----:B------:R-:W-:-:S04]  /*0360*/  FMUL R9, R8, R8 ;  /* 0x0000000808097220 */ /* 0x000fc80000400000 */
[----:B------:R-:W-:Y:S01]  /*0370*/  FSEL R6, R6, RZ, P2 ;  /* 0x000000ff06067208 */ /* 0x000fe20001000000 */
[----:B------:R-:W-:-:S04]  /*0380*/  FMUL R9, R12, R9 ;  /* 0x000000090c097220 */ /* 0x000fc80000400000 */
[----:B------:R-:W-:Y:S01]  /*0390*/  FFMA R8, R8, R6, R5 ;  /* 0x0000000608087223 */ /* 0x000fe20000000005 */
[----:B------:R-:W-:Y:S01]  /*03a0*/  FFMA R9, R6, R9, R7 ;  /* 0x0000000906097223 */ /* 0x000fe20000000007 */
[----:B------:R-:W1:Y:S03]  /*03b0*/  LDC.64 R4, c[0x0][0x238] ;  /* 0x00008e00ff047b82 */ /* 0x000e660000000a00 */
[----:B------:R-:W-:Y:S05]  /*03c0*/  STS [R10], R8 ;  /* 0x000000080a007388 */ /* 0x000fea0000000800 */
[----:B------:R-:W-:Y:S08]  /*03d0*/  BAR.SYNC.DEFER_BLOCKING 0x0 ;  /* 0x0000000000007b1d */ /* 0x000ff00000010000 */
[----:B------:R-:W2:Y:S01]  /*03e0*/  LDC.64 R6, c[0x0][0x228] ;  /* 0x00008a00ff067b82 */ /* 0x000ea20000000a00 */
[----:B------:R-:W-:Y:S07]  /*03f0*/  LDS R13, [R11] ;  /* 0x000000000b0d7984 */ /* 0x000fee0000000800 */
[----:B------:R-:W-:Y:S06]  /*0400*/  BAR.SYNC.DEFER_BLOCKING 0x0 ;  /* 0x0000000000007b1d */ /* 0x000fec0000010000 */
[----:B------:R-:W-:Y:S02]  /*0410*/  STS [R10], R9 ;  /* 0x000000090a007388 */ /* 0x000fe40000000800 */
[----:B------:R-:W-:Y:S06]  /*0420*/  BAR.SYNC.DEFER_BLOCKING 0x0 ;  /* 0x0000000000007b1d */ /* 0x000fec0000010000 */
[----:B------:R-:W3:Y:S02]  /*0430*/  LDS R2, [R11] ;  /* 0x000000000b027984 */ /* 0x000ee40000000800 */
[----:B------:R-:W-:Y:S06]  /*0440*/  BAR.SYNC.DEFER_BLOCKING 0x0 ;  /* 0x0000000000007b1d */ /* 0x000fec0000010000 */
[----:B------:R4:W-:Y:S01]  /*0450*/  STS [R10], R9 ;  /* 0x000000090a007388 */ /* 0x0009e20000000800 */
[----:B---3--:R-:W-:Y:S01]  /*0460*/  FFMA R12, R2, R15, 9.9999997473787516356e-06 ;  /* 0x3727c5ac020c7423 */ /* 0x008fe2000000000f */
[----:B-1----:R-:W-:-:S03]  /*0470*/  IMAD.WIDE R2, R17, 0x4, R4 ;  /* 0x0000000411027825 */ /* 0x002fc600078e0204 */
[----:B------:R-:W1:Y:S01]  /*0480*/  MUFU.RSQ R15, R12 ;  /* 0x0000000c000f7308 */ /* 0x000e620000001400 */
[----:B------:R-:W-:Y:S01]  /*0490*/  BAR.SYNC.DEFER_BLOCKING 0x0 ;  /* 0x0000000000007b1d */ /* 0x000fe20000010000 */
[----:B--2---:R-:W-:-:S05]  /*04a0*/  IMAD.WIDE R4, R17, 0x4, R6 ;  /* 0x0000000411047825 */ /* 0x004fca00078e0206 */
[----:B-1----:R4:W-:Y:S04]  /*04b0*/  @P0 STG.E desc[UR6][R2.64], R15 ;  /* 0x0000000f02000986 */ /* 0x0029e8000c101906 */
[----:B------:R4:W-:Y:S01]  /*04c0*/  @P0 STG.E desc[UR6][R4.64], R13 ;  /* 0x0000000d04000986 */ /* 0x0009e2000c101906 */
[----:B------:R-:W-:Y:S05]  /*04d0*/  @!P0 EXIT ;  /* 0x000000000000894d */ /* 0x000fea0003800000 */
[----:B------:R-:W0:Y:S01]  /*04e0*/  LDS R11, [R11] ;  /* 0x000000000b0b7984 */ /* 0x000e220000000800 */
[----:B----4-:R-:W1:Y:S02]  /*04f0*/  LDC.64 R2, c[0x0][0x230] ;  /* 0x00008c00ff027b82 */ /* 0x010e640000000a00 */
[----:B-1----:R-:W-:-:S05]  /*0500*/  IMAD.WIDE R2, R17, 0x4, R2 ;  /* 0x0000000411027825 */ /* 0x002fca00078e0202 */
[----:B0-----:R-:W-:Y:S01]  /*0510*/  STG.E desc[UR6][R2.64], R11 ;  /* 0x0000000b02007986 */ /* 0x001fe2000c101906 */
[----:B------:R-:W-:Y:S05]  /*0520*/  EXIT ;  /* 0x000000000000794d */ /* 0x000fea0003800000 */
.L_x_0:
[----:B------:R-:W-:-:S00]  /*0530*/  BRA `(.L_x_0) ;  /* 0xfffffffc00fc7947 */ /* 0x000fc0000383ffff */
[----:B------:R-:W-:-:S00]  /*0540*/  NOP ;  /* 0x0000000000007918 */ /* 0x000fc00000000000 */
        /* <DEDUP_REMOVED lines=11> */
.L_x_1:


//--------------------- .nv.global.init           --------------------------
	.section	.nv.global.init,"aw",@progbits
.nv.global.init:
	.type		_$_str,@object
	.size		_$_str,(.L_0 - _$_str)
_$_str:
        /*0000*/ 	.byte	0x5f, 0x5f, 0x43, 0x55, 0x44, 0x41, 0x5f, 0x46, 0x54, 0x5a, 0x00
.L_0:


//--------------------- .nv.shared.triton_per_fused_native_group_norm_21 --------------------------
	.section	.nv.shared.triton_per_fused_native_group_norm_21,"aw",@nobits
	.sectionflags	@""
	.align	16
	.zero		1024


//--------------------- .nv.constant0.triton_per_fused_native_group_norm_21 --------------------------
	.section	.nv.constant0.triton_per_fused_native_group_norm_21,"a",@progbits
	.sectionflags	@""
	.align	4
.nv.constant0.triton_per_fused_native_group_norm_21:
	.zero		584
